//
// Generated by NVIDIA NVVM Compiler
//
// Compiler Build ID: CL-36424714
// Cuda compilation tools, release 13.0, V13.0.88
// Based on NVVM 20.0.0
//

.version 9.0
.target sm_100
.address_size 64

	// .globl	_Z24computeNextApproximationPfS_S_S_

.visible .entry _Z24computeNextApproximationPfS_S_S_(
	.param .u64 .ptr .align 1 _Z24computeNextApproximationPfS_S_S__param_0,
	.param .u64 .ptr .align 1 _Z24computeNextApproximationPfS_S_S__param_1,
	.param .u64 .ptr .align 1 _Z24computeNextApproximationPfS_S_S__param_2,
	.param .u64 .ptr .align 1 _Z24computeNextApproximationPfS_S_S__param_3
)
{
	.reg .pred 	%p<2>;
	.reg .b32 	%r<3>;
	.reg .b32 	%f<14>;
	.reg .b64 	%rd<15>;
	.reg .b64 	%fd<4>;

	ld.param.u64 	%rd1, [_Z24computeNextApproximationPfS_S_S__param_0];
	ld.param.u64 	%rd2, [_Z24computeNextApproximationPfS_S_S__param_1];
	ld.param.u64 	%rd3, [_Z24computeNextApproximationPfS_S_S__param_2];
	ld.param.u64 	%rd4, [_Z24computeNextApproximationPfS_S_S__param_3];
	mov.u32 	%r1, %tid.x;
	setp.gt.u32 	%p1, %r1, 2;
	@%p1 bra 	$L__BB0_2;
	cvta.to.global.u64 	%rd5, %rd3;
	cvta.to.global.u64 	%rd6, %rd2;
	cvta.to.global.u64 	%rd7, %rd4;
	cvta.to.global.u64 	%rd8, %rd1;
	mul.lo.s32 	%r2, %r1, 3;
	mul.wide.u32 	%rd9, %r2, 4;
	add.s64 	%rd10, %rd8, %rd9;
	ld.global.f32 	%f1, [%rd10];
	ld.global.f32 	%f2, [%rd5];
	fma.rn.f32 	%f3, %f1, %f2, 0f00000000;
	ld.global.f32 	%f4, [%rd10+4];
	ld.global.f32 	%f5, [%rd5+4];
	fma.rn.f32 	%f6, %f4, %f5, %f3;
	ld.global.f32 	%f7, [%rd10+8];
	ld.global.f32 	%f8, [%rd5+8];
	fma.rn.f32 	%f9, %f7, %f8, %f6;
	mul.wide.u32 	%rd11, %r1, 4;
	add.s64 	%rd12, %rd5, %rd11;
	ld.global.f32 	%f10, [%rd12];
	cvt.f64.f32 	%fd1, %f10;
	add.s64 	%rd13, %rd6, %rd11;
	ld.global.f32 	%f11, [%rd13];
	sub.f32 	%f12, %f9, %f11;
	cvt.f64.f32 	%fd2, %f12;
	fma.rn.f64 	%fd3, %fd2, 0dBF847AE147AE147B, %fd1;
	cvt.rn.f32.f64 	%f13, %fd3;
	add.s64 	%rd14, %rd7, %rd11;
	st.global.f32 	[%rd14], %f13;
$L__BB0_2:
	ret;

}


// ===== COMPILED SASS (sm_100) =====

	.target	sm_100

	.elftype	@"ET_EXEC"


//--------------------- .note.nv.tkinfo           --------------------------
	.section	.note.nv.tkinfo,"",@"SHT_NOTE"
	.sectionflags	@"SHF_NOTE_NV_TKINFO"
	.tkinfo
        /*0018*/ 	.word	0x00000002
        /*0030*/ 	.string	""
        /*0030*/ 	.string	"ptxas"
        /*0030*/ 	.string	"Cuda compilation tools, release 13.0, V13.0.88"
        /*0030*/ 	.string	"Build cuda_13.0.r13.0/compiler.36424714_0"
        /*0030*/ 	.string	"-arch sm_100 -m 64 "



//--------------------- .note.nv.cuinfo           --------------------------
	.section	.note.nv.cuinfo,"",@"SHT_NOTE"
	.sectionflags	@"SHF_NOTE_NV_CUINFO"
        /*0018*/ 	.short	0x0002
        /*001a*/ 	.short	0x0064
        /*001c*/ 	.short	0x0082
	.zero		2


//--------------------- .nv.info                  --------------------------
	.section	.nv.info,"",@"SHT_CUDA_INFO"
	.align	4


	//----- nvinfo : EIATTR_REGCOUNT
	.align		4
        /*0000*/ 	.byte	0x04, 0x2f
        /*0002*/ 	.short	(.L_1 - .L_0)
	.align		4
.L_0:
        /*0004*/ 	.word	index@(_Z24computeNextApproximationPfS_S_S_)
        /*0008*/ 	.word	0x00000012


	//----- nvinfo : EIATTR_FRAME_SIZE
	.align		4
.L_1:
        /*000c*/ 	.byte	0x04, 0x11
        /*000e*/ 	.short	(.L_3 - .L_2)
	.align		4
.L_2:
        /*0010*/ 	.word	index@(_Z24computeNextApproximationPfS_S_S_)
        /*0014*/ 	.word	0x00000000


	//----- nvinfo : EIATTR_MIN_STACK_SIZE
	.align		4
.L_3:
        /*0018*/ 	.byte	0x04, 0x12
        /*001a*/ 	.short	(.L_5 - .L_4)
	.align		4
.L_4:
        /*001c*/ 	.word	index@(_Z24computeNextApproximationPfS_S_S_)
        /*0020*/ 	.word	0x00000000
.L_5:


//--------------------- .nv.compat                --------------------------
	.section	.nv.compat,"",@"SHT_CUDA_COMPAT_INFO"
	.align	4
        /*0000*/ 	.byte	0x02, 0x09, 0x00, 0x00, 0x02, 0x02, 0x01, 0x00, 0x02, 0x05, 0x05, 0x00, 0x03, 0x07, 0x01, 0x01
        /*0010*/ 	.byte	0x02, 0x03, 0x00, 0x00, 0x02, 0x06, 0x01, 0x00, 0x04, 0x0b, 0x08, 0x00, 0x01, 0x00, 0x00, 0x00
        /*0020*/ 	.byte	0x00, 0x00, 0x00, 0x00


//--------------------- .nv.info._Z24computeNextApproximationPfS_S_S_ --------------------------
	.section	.nv.info._Z24computeNextApproximationPfS_S_S_,"",@"SHT_CUDA_INFO"
	.sectionflags	@""
	.align	4


	//----- nvinfo : EIATTR_CUDA_API_VERSION
	.align		4
        /*0000*/ 	.byte	0x04, 0x37
        /*0002*/ 	.short	(.L_7 - .L_6)
.L_6:
        /*0004*/ 	.word	0x00000082


	//----- nvinfo : EIATTR_KPARAM_INFO
	.align		4
.L_7:
        /*0008*/ 	.byte	0x04, 0x17
        /*000a*/ 	.short	(.L_9 - .L_8)
.L_8:
        /*000c*/ 	.word	0x00000000
        /*0010*/ 	.short	0x0003
        /*0012*/ 	.short	0x0018
        /*0014*/ 	.byte	0x00, 0xf5, 0x21, 0x00


	//----- nvinfo : EIATTR_KPARAM_INFO
	.align		4
.L_9:
        /*0018*/ 	.byte	0x04, 0x17
        /*001a*/ 	.short	(.L_11 - .L_10)
.L_10:
        /*001c*/ 	.word	0x00000000
        /*0020*/ 	.short	0x0002
        /*0022*/ 	.short	0x0010
        /*0024*/ 	.byte	0x00, 0xf5, 0x21, 0x00


	//----- nvinfo : EIATTR_KPARAM_INFO
	.align		4
.L_11:
        /*0028*/ 	.byte	0x04, 0x17
        /*002a*/ 	.short	(.L_13 - .L_12)
.L_12:
        /*002c*/ 	.word	0x00000000
        /*0030*/ 	.short	0x0001
        /*0032*/ 	.short	0x0008
        /*0034*/ 	.byte	0x00, 0xf5, 0x21, 0x00


	//----- nvinfo : EIATTR_KPARAM_INFO
	.align		4
.L_13:
        /*0038*/ 	.byte	0x04, 0x17
        /*003a*/ 	.short	(.L_15 - .L_14)
.L_14:
        /*003c*/ 	.word	0x00000000
        /*0040*/ 	.short	0x0000
        /*0042*/ 	.short	0x0000
        /*0044*/ 	.byte	0x00, 0xf5, 0x21, 0x00


	//----- nvinfo : EIATTR_SPARSE_MMA_MASK
	.align		4
.L_15:
        /*0048*/ 	.byte	0x03, 0x50
        /*004a*/ 	.short	0x0000


	//----- nvinfo : EIATTR_MAXREG_COUNT
	.align		4
        /*004c*/ 	.byte	0x03, 0x1b
        /*004e*/ 	.short	0x00ff


	//----- nvinfo : EIATTR_MERCURY_ISA_VERSION
	.align		4
        /*0050*/ 	.byte	0x03, 0x5f
        /*0052*/ 	.short	0x0101


	//----- nvinfo : EIATTR_VRC_CTA_INIT_COUNT
	.align		4
        /*0054*/ 	.byte	0x02, 0x4a
	.zero		1
	.zero		1


	//----- nvinfo : EIATTR_EXIT_INSTR_OFFSETS
	.align		4
        /*0058*/ 	.byte	0x04, 0x1c
        /*005a*/ 	.short	(.L_17 - .L_16)


	//   ....[0]....
.L_16:
        /*005c*/ 	.word	0x00000030


	//   ....[1]....
        /*0060*/ 	.word	0x00000220


	//----- nvinfo : EIATTR_CBANK_PARAM_SIZE
	.align		4
.L_17:
        /*0064*/ 	.byte	0x03, 0x19
        /*0066*/ 	.short	0x0020


	//----- nvinfo : EIATTR_PARAM_CBANK
	.align		4
        /*0068*/ 	.byte	0x04, 0x0a
        /*006a*/ 	.short	(.L_19 - .L_18)
	.align		4
.L_18:
        /*006c*/ 	.word	index@(.nv.constant0._Z24computeNextApproximationPfS_S_S_)
        /*0070*/ 	.short	0x0380
        /*0072*/ 	.short	0x0020


	//----- nvinfo : EIATTR_SW_WAR
	.align		4
.L_19:
        /*0074*/ 	.byte	0x04, 0x36
        /*0076*/ 	.short	(.L_21 - .L_20)
.L_20:
        /*0078*/ 	.word	0x00000008
.L_21:


//--------------------- .nv.callgraph             --------------------------
	.section	.nv.callgraph,"",@"SHT_CUDA_CALLGRAPH"
	.align	4
	.sectionentsize	8
	.align		4
        /*0000*/ 	.word	0x00000000
	.align		4
        /*0004*/ 	.word	0xffffffff
	.align		4
        /*0008*/ 	.word	0x00000000
	.align		4
        /*000c*/ 	.word	0xfffffffe
	.align		4
        /*0010*/ 	.word	0x00000000
	.align		4
        /*0014*/ 	.word	0xfffffffd
	.align		4
        /*0018*/ 	.word	0x00000000
	.align		4
        /*001c*/ 	.word	0xfffffffc


//--------------------- .text._Z24computeNextApproximationPfS_S_S_ --------------------------
	.section	.text._Z24computeNextApproximationPfS_S_S_,"ax",@progbits
	.align	128
        .global         _Z24computeNextApproximationPfS_S_S_
        .type           _Z24computeNextApproximationPfS_S_S_,@function
        .size           _Z24computeNextApproximationPfS_S_S_,(.L_x_1 - _Z24computeNextApproximationPfS_S_S_)
        .other          _Z24computeNextApproximationPfS_S_S_,@"STO_CUDA_ENTRY STV_DEFAULT"
_Z24computeNextApproximationPfS_S_S_:
.text._Z24computeNextApproximationPfS_S_S_:
[----:B------:R-:W-:Y:S01]  /*0000*/  LDC R1, c[0x0][0x37c] ;  /* 0x0000df00ff017b82 */ /* 0x000fe20000000800 */
[----:B------:R-:W0:Y:S02]  /*0010*/  S2R R2, SR_TID.X ;  /* 0x0000000000027919 */ /* 0x000e240000002100 */
[----:B0-----:R-:W-:-:S13]  /*0020*/  ISETP.GT.U32.AND P0, PT, R2, 0x2, PT ;  /* 0x000000020200780c */ /* 0x001fda0003f04070 */
[----:B------:R-:W-:Y:S05]  /*0030*/  @P0 EXIT ;  /* 0x000000000000094d */ /* 0x000fea0003800000 */
[----:B------:R-:W0:Y:S01]  /*0040*/  LDC.64 R6, c[0x0][0x380] ;  /* 0x0000e000ff067b82 */ /* 0x000e220000000a00 */
[----:B------:R-:W1:Y:S01]  /*0050*/  LDCU.64 UR4, c[0x0][0x358] ;  /* 0x00006b00ff0477ac */ /* 0x000e620008000a00 */
[----:B------:R-:W-:-:S06]  /*0060*/  LEA R3, R2, R2, 0x1 ;  /* 0x0000000202037211 */ /* 0x000fcc00078e08ff */
[----:B------:R-:W2:Y:S08]  /*0070*/  LDC.64 R4, c[0x0][0x390] ;  /* 0x0000e400ff047b82 */ /* 0x000eb00000000a00 */
[----:B------:R-:W3:Y:S08]  /*0080*/  LDC.64 R12, c[0x0][0x388] ;  /* 0x0000e200ff0c7b82 */ /* 0x000ef00000000a00 */
[----:B------:R-:W4:Y:S01]  /*0090*/  LDC.64 R8, c[0x0][0x390] ;  /* 0x0000e400ff087b82 */ /* 0x000f220000000a00 */
[----:B0-----:R-:W-:-:S05]  /*00a0*/  IMAD.WIDE.U32 R6, R3, 0x4, R6 ;  /* 0x0000000403067825 */ /* 0x001fca00078e0006 */
[----:B-1----:R-:W5:Y:S04]  /*00b0*/  LDG.E R0, desc[UR4][R6.64] ;  /* 0x0000000406007981 */ /* 0x002f68000c1e1900 */
[----:B--2---:R-:W5:Y:S04]  /*00c0*/  LDG.E R3, desc[UR4][R4.64] ;  /* 0x0000000404037981 */ /* 0x004f68000c1e1900 */
[----:B------:R-:W2:Y:S01]  /*00d0*/  LDG.E R10, desc[UR4][R4.64+0x4] ;  /* 0x00000404040a7981 */ /* 0x000ea2000c1e1900 */
[----:B---3--:R-:W-:-:S03]  /*00e0*/  IMAD.WIDE.U32 R12, R2, 0x4, R12 ;  /* 0x00000004020c7825 */ /* 0x008fc600078e000c */
[----:B------:R-:W2:Y:S04]  /*00f0*/  LDG.E R11, desc[UR4][R6.64+0x4] ;  /* 0x00000404060b7981 */ /* 0x000ea8000c1e1900 */
[----:B------:R0:W3:Y:S01]  /*0100*/  LDG.E R15, desc[UR4][R6.64+0x8] ;  /* 0x00000804060f7981 */ /* 0x0000e2000c1e1900 */
[----:B----4-:R-:W-:-:S03]  /*0110*/  IMAD.WIDE.U32 R8, R2, 0x4, R8 ;  /* 0x0000000402087825 */ /* 0x010fc600078e0008 */
[----:B------:R-:W3:Y:S04]  /*0120*/  LDG.E R14, desc[UR4][R4.64+0x8] ;  /* 0x00000804040e7981 */ /* 0x000ee8000c1e1900 */
[----:B------:R-:W4:Y:S01]  /*0130*/  LDG.E R13, desc[UR4][R12.64] ;  /* 0x000000040c0d7981 */ /* 0x000f22000c1e1900 */
[----:B0-----:R-:W0:Y:S03]  /*0140*/  LDC.64 R6, c[0x0][0x398] ;  /* 0x0000e600ff067b82 */ /* 0x001e260000000a00 */
[----:B------:R-:W4:Y:S01]  /*0150*/  LDG.E R8, desc[UR4][R8.64] ;  /* 0x0000000408087981 */ /* 0x000f22000c1e1900 */
[----:B------:R-:W-:Y:S01]  /*0160*/  UMOV UR6, 0x47ae147b ;  /* 0x47ae147b00067882 */ /* 0x000fe20000000000 */
[----:B------:R-:W-:Y:S01]  /*0170*/  UMOV UR7, 0x3f847ae1 ;  /* 0x3f847ae100077882 */ /* 0x000fe20000000000 */
[----:B-----5:R-:W-:-:S04]  /*0180*/  FFMA R0, R0, R3, RZ ;  /* 0x0000000300007223 */ /* 0x020fc800000000ff */
[----:B--2---:R-:W-:-:S04]  /*0190*/  FFMA R0, R11, R10, R0 ;  /* 0x0000000a0b007223 */ /* 0x004fc80000000000 */
[----:B---3--:R-:W-:-:S04]  /*01a0*/  FFMA R0, R15, R14, R0 ;  /* 0x0000000e0f007223 */ /* 0x008fc80000000000 */
[----:B----4-:R-:W-:Y:S01]  /*01b0*/  FADD R0, R0, -R13 ;  /* 0x8000000d00007221 */ /* 0x010fe20000000000 */
[----:B------:R-:W-:Y:S08]  /*01c0*/  F2F.F64.F32 R10, R8 ;  /* 0x00000008000a7310 */ /* 0x000ff00000201800 */
[----:B------:R-:W1:Y:S02]  /*01d0*/  F2F.F64.F32 R14, R0 ;  /* 0x00000000000e7310 */ /* 0x000e640000201800 */
[----:B-1----:R-:W-:-:S10]  /*01e0*/  DFMA R10, R14, -UR6, R10 ;  /* 0x800000060e0a7c2b */ /* 0x002fd4000800000a */
[----:B------:R-:W1:Y:S01]  /*01f0*/  F2F.F32.F64 R11, R10 ;  /* 0x0000000a000b7310 */ /* 0x000e620000301000 */
[----:B0-----:R-:W-:-:S05]  /*0200*/  IMAD.WIDE.U32 R2, R2, 0x4, R6 ;  /* 0x0000000402027825 */ /* 0x001fca00078e0006 */
[----:B-1----:R-:W-:Y:S01]  /*0210*/  STG.E desc[UR4][R2.64], R11 ;  /* 0x0000000b02007986 */ /* 0x002fe2000c101904 */
[----:B------:R-:W-:Y:S05]  /*0220*/  EXIT ;  /* 0x000000000000794d */ /* 0x000fea0003800000 */
.L_x_0:
[----:B------:R-:W-:-:S00]  /*0230*/  BRA `(.L_x_0) ;  /* 0xfffffffc00fc7947 */ /* 0x000fc0000383ffff */
[----:B------:R-:W-:-:S00]  /*0240*/  NOP ;  /* 0x0000000000007918 */ /* 0x000fc00000000000 */
        /* <DEDUP_REMOVED lines=11> */
.L_x_1:


//--------------------- .nv.shared.reserved.0     --------------------------
	.section	.nv.shared.reserved.0,"aw",@nobits
	.weak		__nv_reservedSMEM_offset_0_alias
	.size		__nv_reservedSMEM_offset_0_alias, 0, 64
	.other		__nv_reservedSMEM_offset_0_alias,@"STO_CUDA_RESERVED_SHARED STV_DEFAULT"
__nv_reservedSMEM_offset_0_alias:
	.zero		0
	.zero		64


//--------------------- .nv.constant0._Z24computeNextApproximationPfS_S_S_ --------------------------
	.section	.nv.constant0._Z24computeNextApproximationPfS_S_S_,"a",@progbits
	.sectionflags	@""
	.align	4
.nv.constant0._Z24computeNextApproximationPfS_S_S_:
	.zero		928


//--------------------- SYMBOLS --------------------------

	.type		.nv.reservedSmem.offset0,@object
	.size		.nv.reservedSmem.offset0,0x4
